//
// Generated by NVIDIA NVVM Compiler
//
// Compiler Build ID: CL-36424714
// Cuda compilation tools, release 13.0, V13.0.88
// Based on NVVM 20.0.0
//

.version 9.0
.target sm_100
.address_size 64


.entry _Z10kernel_gmaPPv(
	.param .u64 .ptr .align 1 _Z10kernel_gmaPPv_param_0
)
{
	.reg .b64 	%rd<2>;

	// begin inline asm
	mov.u64 	%rd1, %clock64;
	// end inline asm
	ret;

}


// ===== COMPILED SASS (sm_100) =====

	.target	sm_100

	.elftype	@"ET_EXEC"


//--------------------- .note.nv.tkinfo           --------------------------
	.section	.note.nv.tkinfo,"",@"SHT_NOTE"
	.sectionflags	@"SHF_NOTE_NV_TKINFO"
	.tkinfo
        /*0018*/ 	.word	0x00000002
        /*0030*/ 	.string	""
        /*0030*/ 	.string	"ptxas"
        /*0030*/ 	.string	"Cuda compilation tools, release 13.0, V13.0.88"
        /*0030*/ 	.string	"Build cuda_13.0.r13.0/compiler.36424714_0"
        /*0030*/ 	.string	"-arch sm_100 -m 64 "



//--------------------- .note.nv.cuinfo           --------------------------
	.section	.note.nv.cuinfo,"",@"SHT_NOTE"
	.sectionflags	@"SHF_NOTE_NV_CUINFO"
        /*0018*/ 	.short	0x0002
        /*001a*/ 	.short	0x0064
        /*001c*/ 	.short	0x0082
	.zero		2


//--------------------- .nv.info                  --------------------------
	.section	.nv.info,"",@"SHT_CUDA_INFO"
	.align	4


	//----- nvinfo : EIATTR_REGCOUNT
	.align		4
        /*0000*/ 	.byte	0x04, 0x2f
        /*0002*/ 	.short	(.L_1 - .L_0)
	.align		4
.L_0:
        /*0004*/ 	.word	index@(_Z10kernel_gmaPPv)
        /*0008*/ 	.word	0x00000004


	//----- nvinfo : EIATTR_FRAME_SIZE
	.align		4
.L_1:
        /*000c*/ 	.byte	0x04, 0x11
        /*000e*/ 	.short	(.L_3 - .L_2)
	.align		4
.L_2:
        /*0010*/ 	.word	index@(_Z10kernel_gmaPPv)
        /*0014*/ 	.word	0x00000000


	//----- nvinfo : EIATTR_MIN_STACK_SIZE
	.align		4
.L_3:
        /*0018*/ 	.byte	0x04, 0x12
        /*001a*/ 	.short	(.L_5 - .L_4)
	.align		4
.L_4:
        /*001c*/ 	.word	index@(_Z10kernel_gmaPPv)
        /*0020*/ 	.word	0x00000000
.L_5:


//--------------------- .nv.compat                --------------------------
	.section	.nv.compat,"",@"SHT_CUDA_COMPAT_INFO"
	.align	4
        /*0000*/ 	.byte	0x02, 0x09, 0x00, 0x00, 0x02, 0x02, 0x01, 0x00, 0x02, 0x05, 0x05, 0x00, 0x03, 0x07, 0x01, 0x01
        /*0010*/ 	.byte	0x02, 0x03, 0x00, 0x00, 0x02, 0x06, 0x01, 0x00, 0x04, 0x0b, 0x08, 0x00, 0x09, 0x00, 0x00, 0x00
        /*0020*/ 	.byte	0x00, 0x00, 0x00, 0x00


//--------------------- .nv.info._Z10kernel_gmaPPv --------------------------
	.section	.nv.info._Z10kernel_gmaPPv,"",@"SHT_CUDA_INFO"
	.sectionflags	@""
	.align	4


	//----- nvinfo : EIATTR_CUDA_API_VERSION
	.align		4
        /*0000*/ 	.byte	0x04, 0x37
        /*0002*/ 	.short	(.L_7 - .L_6)
.L_6:
        /*0004*/ 	.word	0x00000082


	//----- nvinfo : EIATTR_KPARAM_INFO
	.align		4
.L_7:
        /*0008*/ 	.byte	0x04, 0x17
        /*000a*/ 	.short	(.L_9 - .L_8)
.L_8:
        /*000c*/ 	.word	0x00000000
        /*0010*/ 	.short	0x0000
        /*0012*/ 	.short	0x0000
        /*0014*/ 	.byte	0x00, 0xf5, 0x21, 0x00


	//----- nvinfo : EIATTR_SPARSE_MMA_MASK
	.align		4
.L_9:
        /*0018*/ 	.byte	0x03, 0x50
        /*001a*/ 	.short	0x0000


	//----- nvinfo : EIATTR_MAXREG_COUNT
	.align		4
        /*001c*/ 	.byte	0x03, 0x1b
        /*001e*/ 	.short	0x00ff


	//----- nvinfo : EIATTR_MERCURY_ISA_VERSION
	.align		4
        /*0020*/ 	.byte	0x03, 0x5f
        /*0022*/ 	.short	0x0101


	//----- nvinfo : EIATTR_VRC_CTA_INIT_COUNT
	.align		4
        /*0024*/ 	.byte	0x02, 0x4a
	.zero		1
	.zero		1


	//----- nvinfo : EIATTR_EXIT_INSTR_OFFSETS
	.align		4
        /*0028*/ 	.byte	0x04, 0x1c
        /*002a*/ 	.short	(.L_11 - .L_10)


	//   ....[0]....
.L_10:
        /*002c*/ 	.word	0x00000010


	//----- nvinfo : EIATTR_CBANK_PARAM_SIZE
	.align		4
.L_11:
        /*0030*/ 	.byte	0x03, 0x19
        /*0032*/ 	.short	0x0008


	//----- nvinfo : EIATTR_PARAM_CBANK
	.align		4
        /*0034*/ 	.byte	0x04, 0x0a
        /*0036*/ 	.short	(.L_13 - .L_12)
	.align		4
.L_12:
        /*0038*/ 	.word	index@(.nv.constant0._Z10kernel_gmaPPv)
        /*003c*/ 	.short	0x0380
        /*003e*/ 	.short	0x0008


	//----- nvinfo : EIATTR_SW_WAR
	.align		4
.L_13:
        /*0040*/ 	.byte	0x04, 0x36
        /*0042*/ 	.short	(.L_15 - .L_14)
.L_14:
        /*0044*/ 	.word	0x00000008
.L_15:


//--------------------- .nv.callgraph             --------------------------
	.section	.nv.callgraph,"",@"SHT_CUDA_CALLGRAPH"
	.align	4
	.sectionentsize	8
	.align		4
        /*0000*/ 	.word	0x00000000
	.align		4
        /*0004*/ 	.word	0xffffffff
	.align		4
        /*0008*/ 	.word	0x00000000
	.align		4
        /*000c*/ 	.word	0xfffffffe
	.align		4
        /*0010*/ 	.word	0x00000000
	.align		4
        /*0014*/ 	.word	0xfffffffd
	.align		4
        /*0018*/ 	.word	0x00000000
	.align		4
        /*001c*/ 	.word	0xfffffffc


//--------------------- .text._Z10kernel_gmaPPv   --------------------------
	.section	.text._Z10kernel_gmaPPv,"ax",@progbits
	.align	128
.text._Z10kernel_gmaPPv:
        .type           _Z10kernel_gmaPPv,@function
        .size           _Z10kernel_gmaPPv,(.L_x_1 - _Z10kernel_gmaPPv)
        .other          _Z10kernel_gmaPPv,@"STO_CUDA_ENTRY STV_DEFAULT"
_Z10kernel_gmaPPv:
[----:B------:R-:W-:Y:S01]  /*0000*/  LDC R1, c[0x0][0x37c] ;  /* 0x0000df00ff017b82 */ /* 0x000fe20000000800 */
[----:B------:R-:W-:Y:S05]  /*0010*/  EXIT ;  /* 0x000000000000794d */ /* 0x000fea0003800000 */
.L_x_0:
[----:B------:R-:W-:-:S00]  /*0020*/  BRA `(.L_x_0) ;  /* 0xfffffffc00fc7947 */ /* 0x000fc0000383ffff */
[----:B------:R-:W-:-:S00]  /*0030*/  NOP ;  /* 0x0000000000007918 */ /* 0x000fc00000000000 */
        /* <DEDUP_REMOVED lines=12> */
.L_x_1:


//--------------------- .nv.shared.reserved.0     --------------------------
	.section	.nv.shared.reserved.0,"aw",@nobits
	.weak		__nv_reservedSMEM_offset_0_alias
	.size		__nv_reservedSMEM_offset_0_alias, 0, 64
	.other		__nv_reservedSMEM_offset_0_alias,@"STO_CUDA_RESERVED_SHARED STV_DEFAULT"
__nv_reservedSMEM_offset_0_alias:
	.zero		0
	.zero		64


//--------------------- .nv.constant0._Z10kernel_gmaPPv --------------------------
	.section	.nv.constant0._Z10kernel_gmaPPv,"a",@progbits
	.sectionflags	@""
	.align	4
.nv.constant0._Z10kernel_gmaPPv:
	.zero		904


//--------------------- SYMBOLS --------------------------

	.type		.nv.reservedSmem.offset0,@object
	.size		.nv.reservedSmem.offset0,0x4
